//
// Generated by NVIDIA NVVM Compiler
//
// Compiler Build ID: CL-36424714
// Cuda compilation tools, release 13.0, V13.0.88
// Based on NVVM 20.0.0
//

.version 9.0
.target sm_100
.address_size 64

	// .globl	_Z17VecScaleKernelGSLPdS_S_i
.extern .func  (.param .b32 func_retval0) vprintf
(
	.param .b64 vprintf_param_0,
	.param .b64 vprintf_param_1
)
;
.global .align 1 .b8 $str[28] = {72, 101, 108, 108, 111, 32, 119, 111, 114, 108, 100, 32, 37, 100, 32, 37, 108, 102, 32, 37, 108, 102, 32, 37, 108, 102, 10};
.global .align 1 .b8 $str$1[28] = {68, 105, 102, 102, 32, 68, 101, 118, 105, 99, 101, 32, 37, 100, 32, 37, 108, 102, 32, 37, 108, 102, 32, 37, 108, 102, 10};

.visible .entry _Z17VecScaleKernelGSLPdS_S_i(
	.param .u64 .ptr .align 1 _Z17VecScaleKernelGSLPdS_S_i_param_0,
	.param .u64 .ptr .align 1 _Z17VecScaleKernelGSLPdS_S_i_param_1,
	.param .u64 .ptr .align 1 _Z17VecScaleKernelGSLPdS_S_i_param_2,
	.param .u32 _Z17VecScaleKernelGSLPdS_S_i_param_3
)
{
	.reg .pred 	%p<3>;
	.reg .b32 	%r<11>;
	.reg .b64 	%rd<11>;
	.reg .b64 	%fd<6>;

	ld.param.u64 	%rd4, [_Z17VecScaleKernelGSLPdS_S_i_param_0];
	ld.param.u64 	%rd5, [_Z17VecScaleKernelGSLPdS_S_i_param_1];
	ld.param.u64 	%rd6, [_Z17VecScaleKernelGSLPdS_S_i_param_2];
	ld.param.u32 	%r6, [_Z17VecScaleKernelGSLPdS_S_i_param_3];
	mov.u32 	%r7, %ctaid.x;
	mov.u32 	%r1, %ntid.x;
	mov.u32 	%r8, %tid.x;
	mad.lo.s32 	%r10, %r7, %r1, %r8;
	setp.ge.s32 	%p1, %r10, %r6;
	@%p1 bra 	$L__BB0_3;
	mov.u32 	%r9, %nctaid.x;
	mul.lo.s32 	%r3, %r1, %r9;
	cvta.to.global.u64 	%rd1, %rd5;
	cvta.to.global.u64 	%rd2, %rd6;
	cvta.to.global.u64 	%rd3, %rd4;
$L__BB0_2:
	mul.wide.s32 	%rd7, %r10, 8;
	add.s64 	%rd8, %rd1, %rd7;
	ld.global.nc.f64 	%fd1, [%rd8];
	add.s64 	%rd9, %rd2, %rd7;
	ld.global.nc.f64 	%fd2, [%rd9];
	div.rn.f64 	%fd3, %fd1, %fd2;
	add.s64 	%rd10, %rd3, %rd7;
	ld.global.f64 	%fd4, [%rd10];
	add.f64 	%fd5, %fd4, %fd3;
	st.global.f64 	[%rd10], %fd5;
	add.s32 	%r10, %r10, %r3;
	setp.lt.s32 	%p2, %r10, %r6;
	@%p2 bra 	$L__BB0_2;
$L__BB0_3:
	ret;

}
	// .globl	_Z5dummyPdS_S_i
.visible .entry _Z5dummyPdS_S_i(
	.param .u64 .ptr .align 1 _Z5dummyPdS_S_i_param_0,
	.param .u64 .ptr .align 1 _Z5dummyPdS_S_i_param_1,
	.param .u64 .ptr .align 1 _Z5dummyPdS_S_i_param_2,
	.param .u32 _Z5dummyPdS_S_i_param_3
)
{
	.local .align 16 .b8 	__local_depot1[32];
	.reg .b64 	%SP;
	.reg .b64 	%SPL;
	.reg .pred 	%p<2>;
	.reg .b32 	%r<8>;
	.reg .b64 	%rd<11>;
	.reg .b64 	%fd<4>;

	mov.u64 	%SPL, __local_depot1;
	cvta.local.u64 	%SP, %SPL;
	ld.param.u64 	%rd1, [_Z5dummyPdS_S_i_param_0];
	ld.param.u64 	%rd2, [_Z5dummyPdS_S_i_param_1];
	ld.param.u64 	%rd3, [_Z5dummyPdS_S_i_param_2];
	ld.param.u32 	%r1, [_Z5dummyPdS_S_i_param_3];
	mov.u32 	%r2, %ctaid.x;
	mov.u32 	%r3, %ntid.x;
	mov.u32 	%r4, %tid.x;
	mad.lo.s32 	%r5, %r2, %r3, %r4;
	setp.gt.s32 	%p1, %r5, 9;
	@%p1 bra 	$L__BB1_2;
	add.u64 	%rd4, %SP, 0;
	add.u64 	%rd5, %SPL, 0;
	cvta.to.global.u64 	%rd6, %rd1;
	cvta.to.global.u64 	%rd7, %rd2;
	cvta.to.global.u64 	%rd8, %rd3;
	ld.global.f64 	%fd1, [%rd6];
	ld.global.f64 	%fd2, [%rd7];
	ld.global.f64 	%fd3, [%rd8];
	st.local.u32 	[%rd5], %r1;
	st.local.f64 	[%rd5+8], %fd1;
	st.local.v2.f64 	[%rd5+16], {%fd2, %fd3};
	mov.u64 	%rd9, $str;
	cvta.global.u64 	%rd10, %rd9;
	{ // callseq 0, 0
	.param .b64 param0;
	st.param.b64 	[param0], %rd10;
	.param .b64 param1;
	st.param.b64 	[param1], %rd4;
	.param .b32 retval0;
	call.uni (retval0), 
	vprintf, 
	(
	param0, 
	param1
	);
	ld.param.b32 	%r6, [retval0];
	} // callseq 0
$L__BB1_2:
	ret;

}
	// .globl	VecScaleKernel
.visible .entry VecScaleKernel(
	.param .u64 .ptr .align 1 VecScaleKernel_param_0,
	.param .u64 .ptr .align 1 VecScaleKernel_param_1,
	.param .u64 .ptr .align 1 VecScaleKernel_param_2,
	.param .u32 VecScaleKernel_param_3
)
{
	.local .align 16 .b8 	__local_depot2[32];
	.reg .b64 	%SP;
	.reg .b64 	%SPL;
	.reg .pred 	%p<3>;
	.reg .b32 	%r<9>;
	.reg .b64 	%rd<15>;
	.reg .b64 	%fd<9>;

	mov.u64 	%SPL, __local_depot2;
	cvta.local.u64 	%SP, %SPL;
	ld.param.u64 	%rd4, [VecScaleKernel_param_0];
	ld.param.u64 	%rd5, [VecScaleKernel_param_1];
	ld.param.u64 	%rd6, [VecScaleKernel_param_2];
	ld.param.u32 	%r2, [VecScaleKernel_param_3];
	cvta.to.global.u64 	%rd1, %rd4;
	cvta.to.global.u64 	%rd2, %rd6;
	cvta.to.global.u64 	%rd3, %rd5;
	mov.u32 	%r3, %ctaid.x;
	mov.u32 	%r4, %ntid.x;
	mov.u32 	%r5, %tid.x;
	mad.lo.s32 	%r1, %r3, %r4, %r5;
	setp.ge.s32 	%p1, %r1, %r2;
	@%p1 bra 	$L__BB2_3;
	mul.wide.s32 	%rd7, %r1, 8;
	add.s64 	%rd8, %rd3, %rd7;
	ld.global.f64 	%fd1, [%rd8];
	add.s64 	%rd9, %rd2, %rd7;
	ld.global.f64 	%fd2, [%rd9];
	div.rn.f64 	%fd3, %fd1, %fd2;
	add.s64 	%rd10, %rd1, %rd7;
	ld.global.f64 	%fd4, [%rd10];
	add.f64 	%fd5, %fd4, %fd3;
	st.global.f64 	[%rd10], %fd5;
	setp.ne.s32 	%p2, %r1, 0;
	@%p2 bra 	$L__BB2_3;
	add.u64 	%rd11, %SP, 0;
	add.u64 	%rd12, %SPL, 0;
	ld.global.f64 	%fd6, [%rd1];
	ld.global.f64 	%fd7, [%rd3];
	ld.global.f64 	%fd8, [%rd2];
	mov.b32 	%r6, 0;
	st.local.u32 	[%rd12], %r6;
	st.local.f64 	[%rd12+8], %fd6;
	st.local.v2.f64 	[%rd12+16], {%fd7, %fd8};
	mov.u64 	%rd13, $str$1;
	cvta.global.u64 	%rd14, %rd13;
	{ // callseq 1, 0
	.param .b64 param0;
	st.param.b64 	[param0], %rd14;
	.param .b64 param1;
	st.param.b64 	[param1], %rd11;
	.param .b32 retval0;
	call.uni (retval0), 
	vprintf, 
	(
	param0, 
	param1
	);
	ld.param.b32 	%r7, [retval0];
	} // callseq 1
$L__BB2_3:
	ret;

}


// ===== COMPILED SASS (sm_100) =====

	.target	sm_100

	.elftype	@"ET_EXEC"


//--------------------- .note.nv.tkinfo           --------------------------
	.section	.note.nv.tkinfo,"",@"SHT_NOTE"
	.sectionflags	@"SHF_NOTE_NV_TKINFO"
	.tkinfo
        /*0018*/ 	.word	0x00000002
        /*0030*/ 	.string	""
        /*0030*/ 	.string	"ptxas"
        /*0030*/ 	.string	"Cuda compilation tools, release 13.0, V13.0.88"
        /*0030*/ 	.string	"Build cuda_13.0.r13.0/compiler.36424714_0"
        /*0030*/ 	.string	"-arch sm_100 -m 64 "



//--------------------- .note.nv.cuinfo           --------------------------
	.section	.note.nv.cuinfo,"",@"SHT_NOTE"
	.sectionflags	@"SHF_NOTE_NV_CUINFO"
        /*0018*/ 	.short	0x0002
        /*001a*/ 	.short	0x0064
        /*001c*/ 	.short	0x0082
	.zero		2


//--------------------- .nv.info                  --------------------------
	.section	.nv.info,"",@"SHT_CUDA_INFO"
	.align	4


	//----- nvinfo : EIATTR_REGCOUNT
	.align		4
        /*0000*/ 	.byte	0x04, 0x2f
        /*0002*/ 	.short	(.L_3 - .L_2)
	.align		4
.L_2:
        /*0004*/ 	.word	index@(_Z17VecScaleKernelGSLPdS_S_i)
        /*0008*/ 	.word	0x00000020


	//----- nvinfo : EIATTR_FRAME_SIZE
	.align		4
.L_3:
        /*000c*/ 	.byte	0x04, 0x11
        /*000e*/ 	.short	(.L_5 - .L_4)
	.align		4
.L_4:
        /*0010*/ 	.word	index@($__internal_1_$__cuda_sm20_div_rn_f64_full)
        /*0014*/ 	.word	0x00000000


	//----- nvinfo : EIATTR_FRAME_SIZE
	.align		4
.L_5:
        /*0018*/ 	.byte	0x04, 0x11
        /*001a*/ 	.short	(.L_7 - .L_6)
	.align		4
.L_6:
        /*001c*/ 	.word	index@(_Z17VecScaleKernelGSLPdS_S_i)
        /*0020*/ 	.word	0x00000000


	//----- nvinfo : EIATTR_REGCOUNT
	.align		4
.L_7:
        /*0024*/ 	.byte	0x04, 0x2f
        /*0026*/ 	.short	(.L_9 - .L_8)
	.align		4
.L_8:
        /*0028*/ 	.word	index@(_Z5dummyPdS_S_i)
        /*002c*/ 	.word	0x00000018


	//----- nvinfo : EIATTR_FRAME_SIZE
	.align		4
.L_9:
        /*0030*/ 	.byte	0x04, 0x11
        /*0032*/ 	.short	(.L_11 - .L_10)
	.align		4
.L_10:
        /*0034*/ 	.word	index@(_Z5dummyPdS_S_i)
        /*0038*/ 	.word	0x00000020


	//----- nvinfo : EIATTR_REGCOUNT
	.align		4
.L_11:
        /*003c*/ 	.byte	0x04, 0x2f
        /*003e*/ 	.short	(.L_13 - .L_12)
	.align		4
.L_12:
        /*0040*/ 	.word	index@(VecScaleKernel)
        /*0044*/ 	.word	0x0000001b


	//----- nvinfo : EIATTR_FRAME_SIZE
	.align		4
.L_13:
        /*0048*/ 	.byte	0x04, 0x11
        /*004a*/ 	.short	(.L_15 - .L_14)
	.align		4
.L_14:
        /*004c*/ 	.word	index@($__internal_0_$__cuda_sm20_div_rn_f64_full)
        /*0050*/ 	.word	0x00000020


	//----- nvinfo : EIATTR_FRAME_SIZE
	.align		4
.L_15:
        /*0054*/ 	.byte	0x04, 0x11
        /*0056*/ 	.short	(.L_17 - .L_16)
	.align		4
.L_16:
        /*0058*/ 	.word	index@(VecScaleKernel)
        /*005c*/ 	.word	0x00000020


	//----- nvinfo : EIATTR_MIN_STACK_SIZE
	.align		4
.L_17:
        /*0060*/ 	.byte	0x04, 0x12
        /*0062*/ 	.short	(.L_19 - .L_18)
	.align		4
.L_18:
        /*0064*/ 	.word	index@(VecScaleKernel)
        /*0068*/ 	.word	0x00000020


	//----- nvinfo : EIATTR_MIN_STACK_SIZE
	.align		4
.L_19:
        /*006c*/ 	.byte	0x04, 0x12
        /*006e*/ 	.short	(.L_21 - .L_20)
	.align		4
.L_20:
        /*0070*/ 	.word	index@(_Z5dummyPdS_S_i)
        /*0074*/ 	.word	0x00000020


	//----- nvinfo : EIATTR_MIN_STACK_SIZE
	.align		4
.L_21:
        /*0078*/ 	.byte	0x04, 0x12
        /*007a*/ 	.short	(.L_23 - .L_22)
	.align		4
.L_22:
        /*007c*/ 	.word	index@(_Z17VecScaleKernelGSLPdS_S_i)
        /*0080*/ 	.word	0x00000000
.L_23:


//--------------------- .nv.compat                --------------------------
	.section	.nv.compat,"",@"SHT_CUDA_COMPAT_INFO"
	.align	4
        /*0000*/ 	.byte	0x02, 0x09, 0x00, 0x00, 0x02, 0x02, 0x01, 0x00, 0x02, 0x05, 0x05, 0x00, 0x03, 0x07, 0x01, 0x01
        /*0010*/ 	.byte	0x02, 0x03, 0x00, 0x00, 0x02, 0x06, 0x01, 0x00, 0x04, 0x0b, 0x08, 0x00, 0x01, 0x00, 0x00, 0x00
        /*0020*/ 	.byte	0x00, 0x00, 0x00, 0x00


//--------------------- .nv.info.VecScaleKernel   --------------------------
	.section	.nv.info.VecScaleKernel,"",@"SHT_CUDA_INFO"
	.sectionflags	@""
	.align	4


	//----- nvinfo : EIATTR_CUDA_API_VERSION
	.align		4
        /*0000*/ 	.byte	0x04, 0x37
        /*0002*/ 	.short	(.L_25 - .L_24)
.L_24:
        /*0004*/ 	.word	0x00000082


	//----- nvinfo : EIATTR_KPARAM_INFO
	.align		4
.L_25:
        /*0008*/ 	.byte	0x04, 0x17
        /*000a*/ 	.short	(.L_27 - .L_26)
.L_26:
        /*000c*/ 	.word	0x00000000
        /*0010*/ 	.short	0x0003
        /*0012*/ 	.short	0x0018
        /*0014*/ 	.byte	0x00, 0xf0, 0x11, 0x00


	//----- nvinfo : EIATTR_KPARAM_INFO
	.align		4
.L_27:
        /*0018*/ 	.byte	0x04, 0x17
        /*001a*/ 	.short	(.L_29 - .L_28)
.L_28:
        /*001c*/ 	.word	0x00000000
        /*0020*/ 	.short	0x0002
        /*0022*/ 	.short	0x0010
        /*0024*/ 	.byte	0x00, 0xf5, 0x21, 0x00


	//----- nvinfo : EIATTR_KPARAM_INFO
	.align		4
.L_29:
        /*0028*/ 	.byte	0x04, 0x17
        /*002a*/ 	.short	(.L_31 - .L_30)
.L_30:
        /*002c*/ 	.word	0x00000000
        /*0030*/ 	.short	0x0001
        /*0032*/ 	.short	0x0008
        /*0034*/ 	.byte	0x00, 0xf5, 0x21, 0x00


	//----- nvinfo : EIATTR_KPARAM_INFO
	.align		4
.L_31:
        /*0038*/ 	.byte	0x04, 0x17
        /*003a*/ 	.short	(.L_33 - .L_32)
.L_32:
        /*003c*/ 	.word	0x00000000
        /*0040*/ 	.short	0x0000
        /*0042*/ 	.short	0x0000
        /*0044*/ 	.byte	0x00, 0xf5, 0x21, 0x00


	//----- nvinfo : EIATTR_SPARSE_MMA_MASK
	.align		4
.L_33:
        /*0048*/ 	.byte	0x03, 0x50
        /*004a*/ 	.short	0x0000


	//----- nvinfo : EIATTR_MAXREG_COUNT
	.align		4
        /*004c*/ 	.byte	0x03, 0x1b
        /*004e*/ 	.short	0x00ff


	//----- nvinfo : EIATTR_EXTERNS
	.align		4
        /*0050*/ 	.byte	0x04, 0x0f
        /*0052*/ 	.short	(.L_35 - .L_34)


	//   ....[0]....
	.align		4
.L_34:
        /*0054*/ 	.word	index@(vprintf)


	//----- nvinfo : EIATTR_MERCURY_ISA_VERSION
	.align		4
.L_35:
        /*0058*/ 	.byte	0x03, 0x5f
        /*005a*/ 	.short	0x0101


	//----- nvinfo : EIATTR_VRC_CTA_INIT_COUNT
	.align		4
        /*005c*/ 	.byte	0x02, 0x4a
	.zero		1
	.zero		1


	//----- nvinfo : EIATTR_SYSCALL_OFFSETS
	.align		4
        /*0060*/ 	.byte	0x04, 0x46
        /*0062*/ 	.short	(.L_37 - .L_36)


	//   ....[0]....
.L_36:
        /*0064*/ 	.word	0x000003c0


	//----- nvinfo : EIATTR_EXIT_INSTR_OFFSETS
	.align		4
.L_37:
        /*0068*/ 	.byte	0x04, 0x1c
        /*006a*/ 	.short	(.L_39 - .L_38)


	//   ....[0]....
.L_38:
        /*006c*/ 	.word	0x000000c0


	//   ....[1]....
        /*0070*/ 	.word	0x000002c0


	//   ....[2]....
        /*0074*/ 	.word	0x000003d0


	//----- nvinfo : EIATTR_CRS_STACK_SIZE
	.align		4
.L_39:
        /*0078*/ 	.byte	0x04, 0x1e
        /*007a*/ 	.short	(.L_41 - .L_40)
.L_40:
        /*007c*/ 	.word	0x00000000


	//----- nvinfo : EIATTR_CBANK_PARAM_SIZE
	.align		4
.L_41:
        /*0080*/ 	.byte	0x03, 0x19
        /*0082*/ 	.short	0x001c


	//----- nvinfo : EIATTR_PARAM_CBANK
	.align		4
        /*0084*/ 	.byte	0x04, 0x0a
        /*0086*/ 	.short	(.L_43 - .L_42)
	.align		4
.L_42:
        /*0088*/ 	.word	index@(.nv.constant0.VecScaleKernel)
        /*008c*/ 	.short	0x0380
        /*008e*/ 	.short	0x001c


	//----- nvinfo : EIATTR_SW_WAR
	.align		4
.L_43:
        /*0090*/ 	.byte	0x04, 0x36
        /*0092*/ 	.short	(.L_45 - .L_44)
.L_44:
        /*0094*/ 	.word	0x00000008
.L_45:


//--------------------- .nv.info._Z5dummyPdS_S_i  --------------------------
	.section	.nv.info._Z5dummyPdS_S_i,"",@"SHT_CUDA_INFO"
	.sectionflags	@""
	.align	4


	//----- nvinfo : EIATTR_CUDA_API_VERSION
	.align		4
        /*0000*/ 	.byte	0x04, 0x37
        /*0002*/ 	.short	(.L_47 - .L_46)
.L_46:
        /*0004*/ 	.word	0x00000082


	//----- nvinfo : EIATTR_KPARAM_INFO
	.align		4
.L_47:
        /*0008*/ 	.byte	0x04, 0x17
        /*000a*/ 	.short	(.L_49 - .L_48)
.L_48:
        /*000c*/ 	.word	0x00000000
        /*0010*/ 	.short	0x0003
        /*0012*/ 	.short	0x0018
        /*0014*/ 	.byte	0x00, 0xf0, 0x11, 0x00


	//----- nvinfo : EIATTR_KPARAM_INFO
	.align		4
.L_49:
        /*0018*/ 	.byte	0x04, 0x17
        /*001a*/ 	.short	(.L_51 - .L_50)
.L_50:
        /*001c*/ 	.word	0x00000000
        /*0020*/ 	.short	0x0002
        /*0022*/ 	.short	0x0010
        /*0024*/ 	.byte	0x00, 0xf5, 0x21, 0x00


	//----- nvinfo : EIATTR_KPARAM_INFO
	.align		4
.L_51:
        /*0028*/ 	.byte	0x04, 0x17
        /*002a*/ 	.short	(.L_53 - .L_52)
.L_52:
        /*002c*/ 	.word	0x00000000
        /*0030*/ 	.short	0x0001
        /*0032*/ 	.short	0x0008
        /*0034*/ 	.byte	0x00, 0xf5, 0x21, 0x00


	//----- nvinfo : EIATTR_KPARAM_INFO
	.align		4
.L_53:
        /*0038*/ 	.byte	0x04, 0x17
        /*003a*/ 	.short	(.L_55 - .L_54)
.L_54:
        /*003c*/ 	.word	0x00000000
        /*0040*/ 	.short	0x0000
        /*0042*/ 	.short	0x0000
        /*0044*/ 	.byte	0x00, 0xf5, 0x21, 0x00


	//----- nvinfo : EIATTR_SPARSE_MMA_MASK
	.align		4
.L_55:
        /*0048*/ 	.byte	0x03, 0x50
        /*004a*/ 	.short	0x0000


	//----- nvinfo : EIATTR_MAXREG_COUNT
	.align		4
        /*004c*/ 	.byte	0x03, 0x1b
        /*004e*/ 	.short	0x00ff


	//----- nvinfo : EIATTR_EXTERNS
	.align		4
        /*0050*/ 	.byte	0x04, 0x0f
        /*0052*/ 	.short	(.L_57 - .L_56)


	//   ....[0]....
	.align		4
.L_56:
        /*0054*/ 	.word	index@(vprintf)


	//----- nvinfo : EIATTR_MERCURY_ISA_VERSION
	.align		4
.L_57:
        /*0058*/ 	.byte	0x03, 0x5f
        /*005a*/ 	.short	0x0101


	//----- nvinfo : EIATTR_VRC_CTA_INIT_COUNT
	.align		4
        /*005c*/ 	.byte	0x02, 0x4a
	.zero		1
	.zero		1


	//----- nvinfo : EIATTR_SYSCALL_OFFSETS
	.align		4
        /*0060*/ 	.byte	0x04, 0x46
        /*0062*/ 	.short	(.L_59 - .L_58)


	//   ....[0]....
.L_58:
        /*0064*/ 	.word	0x000001d0


	//----- nvinfo : EIATTR_EXIT_INSTR_OFFSETS
	.align		4
.L_59:
        /*0068*/ 	.byte	0x04, 0x1c
        /*006a*/ 	.short	(.L_61 - .L_60)


	//   ....[0]....
.L_60:
        /*006c*/ 	.word	0x000000b0


	//   ....[1]....
        /*0070*/ 	.word	0x000001e0


	//----- nvinfo : EIATTR_CRS_STACK_SIZE
	.align		4
.L_61:
        /*0074*/ 	.byte	0x04, 0x1e
        /*0076*/ 	.short	(.L_63 - .L_62)
.L_62:
        /*0078*/ 	.word	0x00000000


	//----- nvinfo : EIATTR_CBANK_PARAM_SIZE
	.align		4
.L_63:
        /*007c*/ 	.byte	0x03, 0x19
        /*007e*/ 	.short	0x001c


	//----- nvinfo : EIATTR_PARAM_CBANK
	.align		4
        /*0080*/ 	.byte	0x04, 0x0a
        /*0082*/ 	.short	(.L_65 - .L_64)
	.align		4
.L_64:
        /*0084*/ 	.word	index@(.nv.constant0._Z5dummyPdS_S_i)
        /*0088*/ 	.short	0x0380
        /*008a*/ 	.short	0x001c


	//----- nvinfo : EIATTR_SW_WAR
	.align		4
.L_65:
        /*008c*/ 	.byte	0x04, 0x36
        /*008e*/ 	.short	(.L_67 - .L_66)
.L_66:
        /*0090*/ 	.word	0x00000008
.L_67:


//--------------------- .nv.info._Z17VecScaleKernelGSLPdS_S_i --------------------------
	.section	.nv.info._Z17VecScaleKernelGSLPdS_S_i,"",@"SHT_CUDA_INFO"
	.sectionflags	@""
	.align	4


	//----- nvinfo : EIATTR_CUDA_API_VERSION
	.align		4
        /*0000*/ 	.byte	0x04, 0x37
        /*0002*/ 	.short	(.L_69 - .L_68)
.L_68:
        /*0004*/ 	.word	0x00000082


	//----- nvinfo : EIATTR_KPARAM_INFO
	.align		4
.L_69:
        /*0008*/ 	.byte	0x04, 0x17
        /*000a*/ 	.short	(.L_71 - .L_70)
.L_70:
        /*000c*/ 	.word	0x00000000
        /*0010*/ 	.short	0x0003
        /*0012*/ 	.short	0x0018
        /*0014*/ 	.byte	0x00, 0xf0, 0x11, 0x00


	//----- nvinfo : EIATTR_KPARAM_INFO
	.align		4
.L_71:
        /*0018*/ 	.byte	0x04, 0x17
        /*001a*/ 	.short	(.L_73 - .L_72)
.L_72:
        /*001c*/ 	.word	0x00000000
        /*0020*/ 	.short	0x0002
        /*0022*/ 	.short	0x0010
        /*0024*/ 	.byte	0x00, 0xf5, 0x21, 0x00


	//----- nvinfo : EIATTR_KPARAM_INFO
	.align		4
.L_73:
        /*0028*/ 	.byte	0x04, 0x17
        /*002a*/ 	.short	(.L_75 - .L_74)
.L_74:
        /*002c*/ 	.word	0x00000000
        /*0030*/ 	.short	0x0001
        /*0032*/ 	.short	0x0008
        /*0034*/ 	.byte	0x00, 0xf5, 0x21, 0x00


	//----- nvinfo : EIATTR_KPARAM_INFO
	.align		4
.L_75:
        /*0038*/ 	.byte	0x04, 0x17
        /*003a*/ 	.short	(.L_77 - .L_76)
.L_76:
        /*003c*/ 	.word	0x00000000
        /*0040*/ 	.short	0x0000
        /*0042*/ 	.short	0x0000
        /*0044*/ 	.byte	0x00, 0xf5, 0x21, 0x00


	//----- nvinfo : EIATTR_SPARSE_MMA_MASK
	.align		4
.L_77:
        /*0048*/ 	.byte	0x03, 0x50
        /*004a*/ 	.short	0x0000


	//----- nvinfo : EIATTR_MAXREG_COUNT
	.align		4
        /*004c*/ 	.byte	0x03, 0x1b
        /*004e*/ 	.short	0x00ff


	//----- nvinfo : EIATTR_MERCURY_ISA_VERSION
	.align		4
        /*0050*/ 	.byte	0x03, 0x5f
        /*0052*/ 	.short	0x0101


	//----- nvinfo : EIATTR_VRC_CTA_INIT_COUNT
	.align		4
        /*0054*/ 	.byte	0x02, 0x4a
	.zero		1
	.zero		1


	//----- nvinfo : EIATTR_EXIT_INSTR_OFFSETS
	.align		4
        /*0058*/ 	.byte	0x04, 0x1c
        /*005a*/ 	.short	(.L_79 - .L_78)


	//   ....[0]....
.L_78:
        /*005c*/ 	.word	0x00000070


	//   ....[1]....
        /*0060*/ 	.word	0x000002f0


	//----- nvinfo : EIATTR_CRS_STACK_SIZE
	.align		4
.L_79:
        /*0064*/ 	.byte	0x04, 0x1e
        /*0066*/ 	.short	(.L_81 - .L_80)
.L_80:
        /*0068*/ 	.word	0x00000000


	//----- nvinfo : EIATTR_CBANK_PARAM_SIZE
	.align		4
.L_81:
        /*006c*/ 	.byte	0x03, 0x19
        /*006e*/ 	.short	0x001c


	//----- nvinfo : EIATTR_PARAM_CBANK
	.align		4
        /*0070*/ 	.byte	0x04, 0x0a
        /*0072*/ 	.short	(.L_83 - .L_82)
	.align		4
.L_82:
        /*0074*/ 	.word	index@(.nv.constant0._Z17VecScaleKernelGSLPdS_S_i)
        /*0078*/ 	.short	0x0380
        /*007a*/ 	.short	0x001c


	//----- nvinfo : EIATTR_SW_WAR
	.align		4
.L_83:
        /*007c*/ 	.byte	0x04, 0x36
        /*007e*/ 	.short	(.L_85 - .L_84)
.L_84:
        /*0080*/ 	.word	0x00000008
.L_85:


//--------------------- .nv.callgraph             --------------------------
	.section	.nv.callgraph,"",@"SHT_CUDA_CALLGRAPH"
	.align	4
	.sectionentsize	8
	.align		4
        /*0000*/ 	.word	0x00000000
	.align		4
        /*0004*/ 	.word	0xffffffff
	.align		4
        /*0008*/ 	.word	index@(VecScaleKernel)
	.align		4
        /*000c*/ 	.word	index@(vprintf)
	.align		4
        /*0010*/ 	.word	index@(_Z5dummyPdS_S_i)
	.align		4
        /*0014*/ 	.word	index@(vprintf)
	.align		4
        /*0018*/ 	.word	0x00000000
	.align		4
        /*001c*/ 	.word	0xfffffffe
	.align		4
        /*0020*/ 	.word	0x00000000
	.align		4
        /*0024*/ 	.word	0xfffffffd
	.align		4
        /*0028*/ 	.word	0x00000000
	.align		4
        /*002c*/ 	.word	0xfffffffc


//--------------------- .nv.constant4             --------------------------
	.section	.nv.constant4,"a",@progbits
	.align	8
	.align		8
.nv.constant4:
        /*0000*/ 	.dword	vprintf
	.align		8
        /*0008*/ 	.dword	$str
	.align		8
        /*0010*/ 	.dword	$str$1


//--------------------- .text.VecScaleKernel      --------------------------
	.section	.text.VecScaleKernel,"ax",@progbits
	.align	128
        .global         VecScaleKernel
        .type           VecScaleKernel,@function
        .size           VecScaleKernel,(.L_x_20 - VecScaleKernel)
        .other          VecScaleKernel,@"STO_CUDA_ENTRY STV_DEFAULT"
VecScaleKernel:
.text.VecScaleKernel:
[----:B------:R-:W0:Y:S01]  /*0000*/  LDC R1, c[0x0][0x37c] ;  /* 0x0000df00ff017b82 */ /* 0x000e220000000800 */
[----:B------:R-:W1:Y:S01]  /*0010*/  S2R R3, SR_TID.X ;  /* 0x0000000000037919 */ /* 0x000e620000002100 */
[----:B------:R-:W2:Y:S06]  /*0020*/  LDCU UR5, c[0x0][0x2fc] ;  /* 0x00005f80ff0577ac */ /* 0x000eac0008000800 */
[----:B------:R-:W1:Y:S01]  /*0030*/  S2UR UR6, SR_CTAID.X ;  /* 0x00000000000679c3 */ /* 0x000e620000002500 */
[----:B0-----:R-:W-:Y:S01]  /*0040*/  VIADD R1, R1, 0xffffffe0 ;  /* 0xffffffe001017836 */ /* 0x001fe20000000000 */
[----:B------:R-:W0:Y:S01]  /*0050*/  LDCU UR7, c[0x0][0x398] ;  /* 0x00007300ff0777ac */ /* 0x000e220008000800 */
[----:B------:R-:W3:Y:S05]  /*0060*/  LDCU UR4, c[0x0][0x2f8] ;  /* 0x00005f00ff0477ac */ /* 0x000eea0008000800 */
[----:B------:R-:W1:Y:S01]  /*0070*/  LDC R0, c[0x0][0x360] ;  /* 0x0000d800ff007b82 */ /* 0x000e620000000800 */
[----:B---3--:R-:W-:-:S05]  /*0080*/  IADD3 R6, P1, PT, R1, UR4, RZ ;  /* 0x0000000401067c10 */ /* 0x008fca000ff3e0ff */
[----:B--2---:R-:W-:Y:S02]  /*0090*/  IMAD.X R7, RZ, RZ, UR5, P1 ;  /* 0x00000005ff077e24 */ /* 0x004fe400088e06ff */
[----:B-1----:R-:W-:-:S05]  /*00a0*/  IMAD R0, R0, UR6, R3 ;  /* 0x0000000600007c24 */ /* 0x002fca000f8e0203 */
[----:B0-----:R-:W-:-:S13]  /*00b0*/  ISETP.GE.AND P0, PT, R0, UR7, PT ;  /* 0x0000000700007c0c */ /* 0x001fda000bf06270 */
[----:B------:R-:W-:Y:S05]  /*00c0*/  @P0 EXIT ;  /* 0x000000000000094d */ /* 0x000fea0003800000 */
[----:B------:R-:W0:Y:S01]  /*00d0*/  LDC.64 R4, c[0x0][0x390] ;  /* 0x0000e400ff047b82 */ /* 0x000e220000000a00 */
[----:B------:R-:W1:Y:S07]  /*00e0*/  LDCU.64 UR4, c[0x0][0x358] ;  /* 0x00006b00ff0477ac */ /* 0x000e6e0008000a00 */
[----:B------:R-:W2:Y:S01]  /*00f0*/  LDC.64 R8, c[0x0][0x388] ;  /* 0x0000e200ff087b82 */ /* 0x000ea20000000a00 */
[----:B0-----:R-:W-:-:S06]  /*0100*/  IMAD.WIDE R4, R0, 0x8, R4 ;  /* 0x0000000800047825 */ /* 0x001fcc00078e0204 */
[----:B-1----:R-:W3:Y:S01]  /*0110*/  LDG.E.64 R4, desc[UR4][R4.64] ;  /* 0x0000000404047981 */ /* 0x002ee2000c1e1b00 */
[----:B--2---:R-:W-:-:S06]  /*0120*/  IMAD.WIDE R8, R0, 0x8, R8 ;  /* 0x0000000800087825 */ /* 0x004fcc00078e0208 */
[----:B------:R-:W2:Y:S01]  /*0130*/  LDG.E.64 R8, desc[UR4][R8.64] ;  /* 0x0000000408087981 */ /* 0x000ea2000c1e1b00 */
[----:B------:R-:W-:Y:S01]  /*0140*/  IMAD.MOV.U32 R2, RZ, RZ, 0x1 ;  /* 0x00000001ff027424 */ /* 0x000fe200078e00ff */
[----:B------:R-:W-:Y:S01]  /*0150*/  BSSY.RECONVERGENT B0, `(.L_x_0) ;  /* 0x0000010000007945 */ /* 0x000fe20003800200 */
[----:B---3--:R-:W0:Y:S01]  /*0160*/  MUFU.RCP64H R3, R5 ;  /* 0x0000000500037308 */ /* 0x008e220000001800 */
[----:B--2---:R-:W-:-:S03]  /*0170*/  FSETP.GEU.AND P1, PT, |R9|, 6.5827683646048100446e-37, PT ;  /* 0x036000000900780b */ /* 0x004fc60003f2e200 */
[----:B0-----:R-:W-:-:S08]  /*0180*/  DFMA R10, -R4, R2, 1 ;  /* 0x3ff00000040a742b */ /* 0x001fd00000000102 */
[----:B------:R-:W-:-:S08]  /*0190*/  DFMA R10, R10, R10, R10 ;  /* 0x0000000a0a0a722b */ /* 0x000fd0000000000a */
[----:B------:R-:W-:-:S08]  /*01a0*/  DFMA R10, R2, R10, R2 ;  /* 0x0000000a020a722b */ /* 0x000fd00000000002 */
[----:B------:R-:W-:-:S08]  /*01b0*/  DFMA R2, -R4, R10, 1 ;  /* 0x3ff000000402742b */ /* 0x000fd0000000010a */
[----:B------:R-:W-:-:S08]  /*01c0*/  DFMA R2, R10, R2, R10 ;  /* 0x000000020a02722b */ /* 0x000fd0000000000a */
[----:B------:R-:W-:-:S08]  /*01d0*/  DMUL R10, R8, R2 ;  /* 0x00000002080a7228 */ /* 0x000fd00000000000 */
[----:B------:R-:W-:-:S08]  /*01e0*/  DFMA R12, -R4, R10, R8 ;  /* 0x0000000a040c722b */ /* 0x000fd00000000108 */
[----:B------:R-:W-:-:S10]  /*01f0*/  DFMA R2, R2, R12, R10 ;  /* 0x0000000c0202722b */ /* 0x000fd4000000000a */
[----:B------:R-:W-:-:S05]  /*0200*/  FFMA R10, RZ, R5, R3 ;  /* 0x00000005ff0a7223 */ /* 0x000fca0000000003 */
[----:B------:R-:W-:-:S13]  /*0210*/  FSETP.GT.AND P0, PT, |R10|, 1.469367938527859385e-39, PT ;  /* 0x001000000a00780b */ /* 0x000fda0003f04200 */
[----:B------:R-:W-:Y:S05]  /*0220*/  @P0 BRA P1, `(.L_x_1) ;  /* 0x0000000000080947 */ /* 0x000fea0000800000 */
[----:B------:R-:W-:-:S07]  /*0230*/  MOV R12, 0x250 ;  /* 0x00000250000c7802 */ /* 0x000fce0000000f00 */
[----:B------:R-:W-:Y:S05]  /*0240*/  CALL.REL.NOINC `($__internal_0_$__cuda_sm20_div_rn_f64_full) ;  /* 0x0000000000647944 */ /* 0x000fea0003c00000 */
.L_x_1:
[----:B------:R-:W-:Y:S05]  /*0250*/  BSYNC.RECONVERGENT B0 ;  /* 0x0000000000007941 */ /* 0x000fea0003800200 */
.L_x_0:
[----:B------:R-:W0:Y:S02]  /*0260*/  LDC.64 R4, c[0x0][0x380] ;  /* 0x0000e000ff047b82 */ /* 0x000e240000000a00 */
[----:B0-----:R-:W-:-:S05]  /*0270*/  IMAD.WIDE R4, R0, 0x8, R4 ;  /* 0x0000000800047825 */ /* 0x001fca00078e0204 */
[----:B------:R-:W2:Y:S01]  /*0280*/  LDG.E.64 R8, desc[UR4][R4.64] ;  /* 0x0000000404087981 */ /* 0x000ea2000c1e1b00 */
[----:B------:R-:W-:Y:S01]  /*0290*/  ISETP.NE.AND P0, PT, R0, RZ, PT ;  /* 0x000000ff0000720c */ /* 0x000fe20003f05270 */
[----:B--2---:R-:W-:-:S07]  /*02a0*/  DADD R8, R8, R2 ;  /* 0x0000000008087229 */ /* 0x004fce0000000002 */
[----:B------:R0:W-:Y:S05]  /*02b0*/  STG.E.64 desc[UR4][R4.64], R8 ;  /* 0x0000000804007986 */ /* 0x0001ea000c101b04 */
[----:B------:R-:W-:Y:S05]  /*02c0*/  @P0 EXIT ;  /* 0x000000000000094d */ /* 0x000fea0003800000 */
[----:B------:R-:W1:Y:S08]  /*02d0*/  LDC.64 R2, c[0x0][0x380] ;  /* 0x0000e000ff027b82 */ /* 0x000e700000000a00 */
[----:B0-----:R-:W0:Y:S08]  /*02e0*/  LDC.64 R8, c[0x0][0x388] ;  /* 0x0000e200ff087b82 */ /* 0x001e300000000a00 */
[----:B------:R-:W2:Y:S01]  /*02f0*/  LDC.64 R10, c[0x0][0x390] ;  /* 0x0000e400ff0a7b82 */ /* 0x000ea20000000a00 */
[----:B-1----:R-:W3:Y:S04]  /*0300*/  LDG.E.64 R2, desc[UR4][R2.64] ;  /* 0x0000000402027981 */ /* 0x002ee8000c1e1b00 */
[----:B0-----:R-:W4:Y:S04]  /*0310*/  LDG.E.64 R8, desc[UR4][R8.64] ;  /* 0x0000000408087981 */ /* 0x001f28000c1e1b00 */
[----:B--2---:R-:W4:Y:S01]  /*0320*/  LDG.E.64 R10, desc[UR4][R10.64] ;  /* 0x000000040a0a7981 */ /* 0x004f22000c1e1b00 */
[----:B------:R-:W-:Y:S01]  /*0330*/  MOV R0, 0x0 ;  /* 0x0000000000007802 */ /* 0x000fe20000000f00 */
[----:B------:R-:W0:Y:S02]  /*0340*/  LDCU.64 UR4, c[0x4][0x10] ;  /* 0x01000200ff0477ac */ /* 0x000e240008000a00 */
[----:B------:R1:W-:Y:S01]  /*0350*/  STL [R1], RZ ;  /* 0x000000ff01007387 */ /* 0x0003e20000100800 */
[----:B------:R1:W2:Y:S01]  /*0360*/  LDC.64 R12, c[0x4][R0] ;  /* 0x01000000000c7b82 */ /* 0x0002a20000000a00 */
[----:B0-----:R-:W-:-:S02]  /*0370*/  IMAD.U32 R4, RZ, RZ, UR4 ;  /* 0x00000004ff047e24 */ /* 0x001fc4000f8e00ff */
[----:B------:R-:W-:Y:S01]  /*0380*/  IMAD.U32 R5, RZ, RZ, UR5 ;  /* 0x00000005ff057e24 */ /* 0x000fe2000f8e00ff */
[----:B---3--:R1:W-:Y:S04]  /*0390*/  STL.64 [R1+0x8], R2 ;  /* 0x0000080201007387 */ /* 0x0083e80000100a00 */
[----:B--2-4-:R1:W-:Y:S02]  /*03a0*/  STL.128 [R1+0x10], R8 ;  /* 0x0000100801007387 */ /* 0x0143e40000100c00 */
[----:B------:R-:W-:-:S07]  /*03b0*/  LEPC R20, `(.L_x_2) ;  /* 0x000000001014794e */ /* 0x000fce0000000000 */
[----:B-1----:R-:W-:Y:S05]  /*03c0*/  CALL.ABS.NOINC R12 ;  /* 0x000000000c007343 */ /* 0x002fea0003c00000 */
.L_x_2:
[----:B------:R-:W-:Y:S05]  /*03d0*/  EXIT ;  /* 0x000000000000794d */ /* 0x000fea0003800000 */
        .weak           $__internal_0_$__cuda_sm20_div_rn_f64_full
        .type           $__internal_0_$__cuda_sm20_div_rn_f64_full,@function
        .size           $__internal_0_$__cuda_sm20_div_rn_f64_full,(.L_x_20 - $__internal_0_$__cuda_sm20_div_rn_f64_full)
$__internal_0_$__cuda_sm20_div_rn_f64_full:
[C---:B------:R-:W-:Y:S01]  /*03e0*/  FSETP.GEU.AND P0, PT, |R5|.reuse, 1.469367938527859385e-39, PT ;  /* 0x001000000500780b */ /* 0x040fe20003f0e200 */
[----:B------:R-:W-:Y:S01]  /*03f0*/  IMAD.MOV.U32 R10, RZ, RZ, 0x1 ;  /* 0x00000001ff0a7424 */ /* 0x000fe200078e00ff */
[----:B------:R-:W-:Y:S01]  /*0400*/  LOP3.LUT R2, R5, 0x800fffff, RZ, 0xc0, !PT ;  /* 0x800fffff05027812 */ /* 0x000fe200078ec0ff */
[----:B------:R-:W-:Y:S01]  /*0410*/  BSSY.RECONVERGENT B1, `(.L_x_3) ;  /* 0x0000055000017945 */ /* 0x000fe20003800200 */
[C---:B------:R-:W-:Y:S02]  /*0420*/  FSETP.GEU.AND P2, PT, |R9|.reuse, 1.469367938527859385e-39, PT ;  /* 0x001000000900780b */ /* 0x040fe40003f4e200 */
[----:B------:R-:W-:Y:S01]  /*0430*/  LOP3.LUT R3, R2, 0x3ff00000, RZ, 0xfc, !PT ;  /* 0x3ff0000002037812 */ /* 0x000fe200078efcff */
[----:B------:R-:W-:Y:S01]  /*0440*/  IMAD.MOV.U32 R2, RZ, RZ, R4 ;  /* 0x000000ffff027224 */ /* 0x000fe200078e0004 */
[----:B------:R-:W-:Y:S02]  /*0450*/  LOP3.LUT R13, R9, 0x7ff00000, RZ, 0xc0, !PT ;  /* 0x7ff00000090d7812 */ /* 0x000fe400078ec0ff */
[----:B------:R-:W-:-:S03]  /*0460*/  LOP3.LUT R20, R5, 0x7ff00000, RZ, 0xc0, !PT ;  /* 0x7ff0000005147812 */ /* 0x000fc600078ec0ff */
[----:B------:R-:W-:Y:S01]  /*0470*/  @!P0 DMUL R2, R4, 8.98846567431157953865e+307 ;  /* 0x7fe0000004028828 */ /* 0x000fe20000000000 */
[----:B------:R-:W-:-:S03]  /*0480*/  ISETP.GE.U32.AND P1, PT, R13, R20, PT ;  /* 0x000000140d00720c */ /* 0x000fc60003f26070 */
[----:B------:R-:W-:Y:S01]  /*0490*/  @!P2 LOP3.LUT R18, R5, 0x7ff00000, RZ, 0xc0, !PT ;  /* 0x7ff000000512a812 */ /* 0x000fe200078ec0ff */
[----:B------:R-:W-:Y:S01]  /*04a0*/  @!P2 IMAD.MOV.U32 R22, RZ, RZ, RZ ;  /* 0x000000ffff16a224 */ /* 0x000fe200078e00ff */
[----:B------:R-:W0:Y:S02]  /*04b0*/  MUFU.RCP64H R11, R3 ;  /* 0x00000003000b7308 */ /* 0x000e240000001800 */
[----:B------:R-:W-:Y:S01]  /*04c0*/  @!P2 ISETP.GE.U32.AND P3, PT, R13, R18, PT ;  /* 0x000000120d00a20c */ /* 0x000fe20003f66070 */
[----:B0-----:R-:W-:-:S08]  /*04d0*/  DFMA R14, R10, -R2, 1 ;  /* 0x3ff000000a0e742b */ /* 0x001fd00000000802 */
[----:B------:R-:W-:Y:S01]  /*04e0*/  DFMA R16, R14, R14, R14 ;  /* 0x0000000e0e10722b */ /* 0x000fe2000000000e */
[----:B------:R-:W-:-:S05]  /*04f0*/  IMAD.MOV.U32 R14, RZ, RZ, 0x1ca00000 ;  /* 0x1ca00000ff0e7424 */ /* 0x000fca00078e00ff */
[C---:B------:R-:W-:Y:S02]  /*0500*/  @!P2 SEL R15, R14.reuse, 0x63400000, !P3 ;  /* 0x634000000e0fa807 */ /* 0x040fe40005800000 */
[----:B------:R-:W-:Y:S01]  /*0510*/  DFMA R16, R10, R16, R10 ;  /* 0x000000100a10722b */ /* 0x000fe2000000000a */
[----:B------:R-:W-:Y:S01]  /*0520*/  SEL R11, R14, 0x63400000, !P1 ;  /* 0x634000000e0b7807 */ /* 0x000fe20004800000 */
[----:B------:R-:W-:Y:S01]  /*0530*/  IMAD.MOV.U32 R10, RZ, RZ, R8 ;  /* 0x000000ffff0a7224 */ /* 0x000fe200078e0008 */
[--C-:B------:R-:W-:Y:S02]  /*0540*/  @!P2 LOP3.LUT R15, R15, 0x80000000, R9.reuse, 0xf8, !PT ;  /* 0x800000000f0fa812 */ /* 0x100fe400078ef809 */
[----:B------:R-:W-:Y:S02]  /*0550*/  LOP3.LUT R11, R11, 0x800fffff, R9, 0xf8, !PT ;  /* 0x800fffff0b0b7812 */ /* 0x000fe400078ef809 */
[----:B------:R-:W-:Y:S01]  /*0560*/  @!P2 LOP3.LUT R23, R15, 0x100000, RZ, 0xfc, !PT ;  /* 0x001000000f17a812 */ /* 0x000fe200078efcff */
[----:B------:R-:W-:-:S05]  /*0570*/  DFMA R18, R16, -R2, 1 ;  /* 0x3ff000001012742b */ /* 0x000fca0000000802 */
[----:B------:R-:W-:Y:S01]  /*0580*/  @!P2 DFMA R10, R10, 2, -R22 ;  /* 0x400000000a0aa82b */ /* 0x000fe20000000816 */
[----:B------:R-:W-:Y:S02]  /*0590*/  IMAD.MOV.U32 R23, RZ, RZ, R13 ;  /* 0x000000ffff177224 */ /* 0x000fe400078e000d */
[----:B------:R-:W-:Y:S01]  /*05a0*/  DFMA R16, R16, R18, R16 ;  /* 0x000000121010722b */ /* 0x000fe20000000010 */
[----:B------:R-:W-:Y:S01]  /*05b0*/  IMAD.MOV.U32 R22, RZ, RZ, R20 ;  /* 0x000000ffff167224 */ /* 0x000fe200078e0014 */
[----:B------:R-:W-:-:S05]  /*05c0*/  @!P0 LOP3.LUT R22, R3, 0x7ff00000, RZ, 0xc0, !PT ;  /* 0x7ff0000003168812 */ /* 0x000fca00078ec0ff */
[----:B------:R-:W-:Y:S01]  /*05d0*/  @!P2 LOP3.LUT R23, R11, 0x7ff00000, RZ, 0xc0, !PT ;  /* 0x7ff000000b17a812 */ /* 0x000fe200078ec0ff */
[----:B------:R-:W-:Y:S01]  /*05e0*/  VIADD R24, R22, 0xffffffff ;  /* 0xffffffff16187836 */ /* 0x000fe20000000000 */
[----:B------:R-:W-:-:S03]  /*05f0*/  DMUL R18, R16, R10 ;  /* 0x0000000a10127228 */ /* 0x000fc60000000000 */
[----:B------:R-:W-:-:S05]  /*0600*/  VIADD R15, R23, 0xffffffff ;  /* 0xffffffff170f7836 */ /* 0x000fca0000000000 */
[----:B------:R-:W-:Y:S01]  /*0610*/  ISETP.GT.U32.AND P0, PT, R15, 0x7feffffe, PT ;  /* 0x7feffffe0f00780c */ /* 0x000fe20003f04070 */
[----:B------:R-:W-:-:S03]  /*0620*/  DFMA R20, R18, -R2, R10 ;  /* 0x800000021214722b */ /* 0x000fc6000000000a */
[----:B------:R-:W-:-:S05]  /*0630*/  ISETP.GT.U32.OR P0, PT, R24, 0x7feffffe, P0 ;  /* 0x7feffffe1800780c */ /* 0x000fca0000704470 */
[----:B------:R-:W-:-:S08]  /*0640*/  DFMA R16, R16, R20, R18 ;  /* 0x000000141010722b */ /* 0x000fd00000000012 */
[----:B------:R-:W-:Y:S05]  /*0650*/  @P0 BRA `(.L_x_4) ;  /* 0x00000000006c0947 */ /* 0x000fea0003800000 */
[----:B------:R-:W-:-:S04]  /*0660*/  LOP3.LUT R18, R5, 0x7ff00000, RZ, 0xc0, !PT ;  /* 0x7ff0000005127812 */ /* 0x000fc800078ec0ff */
[CC--:B------:R-:W-:Y:S02]  /*0670*/  VIADDMNMX R8, R13.reuse, -R18.reuse, 0xb9600000, !PT ;  /* 0xb96000000d087446 */ /* 0x0c0fe40007800912 */
[----:B------:R-:W-:Y:S02]  /*0680*/  ISETP.GE.U32.AND P0, PT, R13, R18, PT ;  /* 0x000000120d00720c */ /* 0x000fe40003f06070 */
[----:B------:R-:W-:Y:S02]  /*0690*/  VIMNMX R8, PT, PT, R8, 0x46a00000, PT ;  /* 0x46a0000008087848 */ /* 0x000fe40003fe0100 */
[----:B------:R-:W-:-:S05]  /*06a0*/  SEL R13, R14, 0x63400000, !P0 ;  /* 0x634000000e0d7807 */ /* 0x000fca0004000000 */
[----:B------:R-:W-:Y:S02]  /*06b0*/  IMAD.IADD R13, R8, 0x1, -R13 ;  /* 0x00000001080d7824 */ /* 0x000fe400078e0a0d */
[----:B------:R-:W-:Y:S02]  /*06c0*/  IMAD.MOV.U32 R8, RZ, RZ, RZ ;  /* 0x000000ffff087224 */ /* 0x000fe400078e00ff */
[----:B------:R-:W-:-:S06]  /*06d0*/  VIADD R9, R13, 0x7fe00000 ;  /* 0x7fe000000d097836 */ /* 0x000fcc0000000000 */
[----:B------:R-:W-:-:S10]  /*06e0*/  DMUL R14, R16, R8 ;  /* 0x00000008100e7228 */ /* 0x000fd40000000000 */
[----:B------:R-:W-:-:S13]  /*06f0*/  FSETP.GTU.AND P0, PT, |R15|, 1.469367938527859385e-39, PT ;  /* 0x001000000f00780b */ /* 0x000fda0003f0c200 */
[----:B------:R-:W-:Y:S05]  /*0700*/  @P0 BRA `(.L_x_5) ;  /* 0x0000000000940947 */ /* 0x000fea0003800000 */
[----:B------:R-:W-:Y:S01]  /*0710*/  DFMA R2, R16, -R2, R10 ;  /* 0x800000021002722b */ /* 0x000fe2000000000a */
[----:B------:R-:W-:-:S09]  /*0720*/  IMAD.MOV.U32 R8, RZ, RZ, RZ ;  /* 0x000000ffff087224 */ /* 0x000fd200078e00ff */
[C---:B------:R-:W-:Y:S02]  /*0730*/  FSETP.NEU.AND P0, PT, R3.reuse, RZ, PT ;  /* 0x000000ff0300720b */ /* 0x040fe40003f0d000 */
[----:B------:R-:W-:-:S04]  /*0740*/  LOP3.LUT R5, R3, 0x80000000, R5, 0x48, !PT ;  /* 0x8000000003057812 */ /* 0x000fc800078e4805 */
[----:B------:R-:W-:-:S07]  /*0750*/  LOP3.LUT R9, R5, R9, RZ, 0xfc, !PT ;  /* 0x0000000905097212 */ /* 0x000fce00078efcff */
[----:B------:R-:W-:Y:S05]  /*0760*/  @!P0 BRA `(.L_x_5) ;  /* 0x00000000007c8947 */ /* 0x000fea0003800000 */
[----:B------:R-:W-:Y:S01]  /*0770*/  IMAD.MOV R3, RZ, RZ, -R13 ;  /* 0x000000ffff037224 */ /* 0x000fe200078e0a0d */
[----:B------:R-:W-:Y:S01]  /*0780*/  DMUL.RP R8, R16, R8 ;  /* 0x0000000810087228 */ /* 0x000fe20000008000 */
[----:B------:R-:W-:Y:S01]  /*0790*/  IMAD.MOV.U32 R2, RZ, RZ, RZ ;  /* 0x000000ffff027224 */ /* 0x000fe200078e00ff */
[----:B------:R-:W-:-:S05]  /*07a0*/  IADD3 R13, PT, PT, -R13, -0x43300000, RZ ;  /* 0xbcd000000d0d7810 */ /* 0x000fca0007ffe1ff */
[----:B------:R-:W-:-:S03]  /*07b0*/  DFMA R2, R14, -R2, R16 ;  /* 0x800000020e02722b */ /* 0x000fc60000000010 */
[----:B------:R-:W-:-:S07]  /*07c0*/  LOP3.LUT R5, R9, R5, RZ, 0x3c, !PT ;  /* 0x0000000509057212 */ /* 0x000fce00078e3cff */
[----:B------:R-:W-:-:S04]  /*07d0*/  FSETP.NEU.AND P0, PT, |R3|, R13, PT ;  /* 0x0000000d0300720b */ /* 0x000fc80003f0d200 */
[----:B------:R-:W-:Y:S02]  /*07e0*/  FSEL R14, R8, R14, !P0 ;  /* 0x0000000e080e7208 */ /* 0x000fe40004000000 */
[----:B------:R-:W-:Y:S01]  /*07f0*/  FSEL R15, R5, R15, !P0 ;  /* 0x0000000f050f7208 */ /* 0x000fe20004000000 */
[----:B------:R-:W-:Y:S06]  /*0800*/  BRA `(.L_x_5) ;  /* 0x0000000000547947 */ /* 0x000fec0003800000 */
.L_x_4:
[----:B------:R-:W-:-:S14]  /*0810*/  DSETP.NAN.AND P0, PT, R8, R8, PT ;  /* 0x000000080800722a */ /* 0x000fdc0003f08000 */
[----:B------:R-:W-:Y:S05]  /*0820*/  @P0 BRA `(.L_x_6) ;  /* 0x0000000000440947 */ /* 0x000fea0003800000 */
[----:B------:R-:W-:-:S14]  /*0830*/  DSETP.NAN.AND P0, PT, R4, R4, PT ;  /* 0x000000040400722a */ /* 0x000fdc0003f08000 */
[----:B------:R-:W-:Y:S05]  /*0840*/  @P0 BRA `(.L_x_7) ;  /* 0x0000000000300947 */ /* 0x000fea0003800000 */
[----:B------:R-:W-:Y:S01]  /*0850*/  ISETP.NE.AND P0, PT, R23, R22, PT ;  /* 0x000000161700720c */ /* 0x000fe20003f05270 */
[----:B------:R-:W-:Y:S02]  /*0860*/  IMAD.MOV.U32 R14, RZ, RZ, 0x0 ;  /* 0x00000000ff0e7424 */ /* 0x000fe400078e00ff */
[----:B------:R-:W-:-:S10]  /*0870*/  IMAD.MOV.U32 R15, RZ, RZ, -0x80000 ;  /* 0xfff80000ff0f7424 */ /* 0x000fd400078e00ff */
[----:B------:R-:W-:Y:S05]  /*0880*/  @!P0 BRA `(.L_x_5) ;  /* 0x0000000000348947 */ /* 0x000fea0003800000 */
[----:B------:R-:W-:Y:S02]  /*0890*/  ISETP.NE.AND P0, PT, R23, 0x7ff00000, PT ;  /* 0x7ff000001700780c */ /* 0x000fe40003f05270 */
[----:B------:R-:W-:Y:S02]  /*08a0*/  LOP3.LUT R15, R9, 0x80000000, R5, 0x48, !PT ;  /* 0x80000000090f7812 */ /* 0x000fe400078e4805 */
[----:B------:R-:W-:-:S13]  /*08b0*/  ISETP.EQ.OR P0, PT, R22, RZ, !P0 ;  /* 0x000000ff1600720c */ /* 0x000fda0004702670 */
[----:B------:R-:W-:Y:S01]  /*08c0*/  @P0 LOP3.LUT R2, R15, 0x7ff00000, RZ, 0xfc, !PT ;  /* 0x7ff000000f020812 */ /* 0x000fe200078efcff */
[----:B------:R-:W-:Y:S02]  /*08d0*/  @!P0 IMAD.MOV.U32 R14, RZ, RZ, RZ ;  /* 0x000000ffff0e8224 */ /* 0x000fe400078e00ff */
[----:B------:R-:W-:Y:S02]  /*08e0*/  @P0 IMAD.MOV.U32 R14, RZ, RZ, RZ ;  /* 0x000000ffff0e0224 */ /* 0x000fe400078e00ff */
[----:B------:R-:W-:Y:S01]  /*08f0*/  @P0 IMAD.MOV.U32 R15, RZ, RZ, R2 ;  /* 0x000000ffff0f0224 */ /* 0x000fe200078e0002 */
[----:B------:R-:W-:Y:S06]  /*0900*/  BRA `(.L_x_5) ;  /* 0x0000000000147947 */ /* 0x000fec0003800000 */
.L_x_7:
[----:B------:R-:W-:Y:S01]  /*0910*/  LOP3.LUT R15, R5, 0x80000, RZ, 0xfc, !PT ;  /* 0x00080000050f7812 */ /* 0x000fe200078efcff */
[----:B------:R-:W-:Y:S01]  /*0920*/  IMAD.MOV.U32 R14, RZ, RZ, R4 ;  /* 0x000000ffff0e7224 */ /* 0x000fe200078e0004 */
[----:B------:R-:W-:Y:S06]  /*0930*/  BRA `(.L_x_5) ;  /* 0x0000000000087947 */ /* 0x000fec0003800000 */
.L_x_6:
[----:B------:R-:W-:Y:S01]  /*0940*/  LOP3.LUT R15, R9, 0x80000, RZ, 0xfc, !PT ;  /* 0x00080000090f7812 */ /* 0x000fe200078efcff */
[----:B------:R-:W-:-:S07]  /*0950*/  IMAD.MOV.U32 R14, RZ, RZ, R8 ;  /* 0x000000ffff0e7224 */ /* 0x000fce00078e0008 */
.L_x_5:
[----:B------:R-:W-:Y:S05]  /*0960*/  BSYNC.RECONVERGENT B1 ;  /* 0x0000000000017941 */ /* 0x000fea0003800200 */
.L_x_3:
[----:B------:R-:W-:Y:S02]  /*0970*/  IMAD.MOV.U32 R13, RZ, RZ, 0x0 ;  /* 0x00000000ff0d7424 */ /* 0x000fe400078e00ff */
[----:B------:R-:W-:Y:S02]  /*0980*/  IMAD.MOV.U32 R2, RZ, RZ, R14 ;  /* 0x000000ffff027224 */ /* 0x000fe400078e000e */
[----:B------:R-:W-:Y:S01]  /*0990*/  IMAD.MOV.U32 R3, RZ, RZ, R15 ;  /* 0x000000ffff037224 */ /* 0x000fe200078e000f */
[----:B------:R-:W-:Y:S06]  /*09a0*/  RET.REL.NODEC R12 `(VecScaleKernel) ;  /* 0xfffffff40c947950 */ /* 0x000fec0003c3ffff */
.L_x_8:
[----:B------:R-:W-:-:S00]  /*09b0*/  BRA `(.L_x_8) ;  /* 0xfffffffc00fc7947 */ /* 0x000fc0000383ffff */
[----:B------:R-:W-:-:S00]  /*09c0*/  NOP ;  /* 0x0000000000007918 */ /* 0x000fc00000000000 */
        /* <DEDUP_REMOVED lines=11> */
.L_x_20:


//--------------------- .text._Z5dummyPdS_S_i     --------------------------
	.section	.text._Z5dummyPdS_S_i,"ax",@progbits
	.align	128
        .global         _Z5dummyPdS_S_i
        .type           _Z5dummyPdS_S_i,@function
        .size           _Z5dummyPdS_S_i,(.L_x_23 - _Z5dummyPdS_S_i)
        .other          _Z5dummyPdS_S_i,@"STO_CUDA_ENTRY STV_DEFAULT"
_Z5dummyPdS_S_i:
.text._Z5dummyPdS_S_i:
[----:B------:R-:W0:Y:S01]  /*0000*/  LDC R1, c[0x0][0x37c] ;  /* 0x0000df00ff017b82 */ /* 0x000e220000000800 */
[----:B------:R-:W1:Y:S01]  /*0010*/  S2R R3, SR_TID.X ;  /* 0x0000000000037919 */ /* 0x000e620000002100 */
[----:B------:R-:W2:Y:S06]  /*0020*/  LDCU UR5, c[0x0][0x2fc] ;  /* 0x00005f80ff0577ac */ /* 0x000eac0008000800 */
[----:B------:R-:W1:Y:S01]  /*0030*/  S2UR UR6, SR_CTAID.X ;  /* 0x00000000000679c3 */ /* 0x000e620000002500 */
[----:B0-----:R-:W-:Y:S01]  /*0040*/  VIADD R1, R1, 0xffffffe0 ;  /* 0xffffffe001017836 */ /* 0x001fe20000000000 */
[----:B------:R-:W0:Y:S06]  /*0050*/  LDCU UR4, c[0x0][0x2f8] ;  /* 0x00005f00ff0477ac */ /* 0x000e2c0008000800 */
[----:B------:R-:W1:Y:S01]  /*0060*/  LDC R0, c[0x0][0x360] ;  /* 0x0000d800ff007b82 */ /* 0x000e620000000800 */
[----:B0-----:R-:W-:-:S05]  /*0070*/  IADD3 R6, P1, PT, R1, UR4, RZ ;  /* 0x0000000401067c10 */ /* 0x001fca000ff3e0ff */
[----:B--2---:R-:W-:Y:S02]  /*0080*/  IMAD.X R7, RZ, RZ, UR5, P1 ;  /* 0x00000005ff077e24 */ /* 0x004fe400088e06ff */
[----:B-1----:R-:W-:-:S05]  /*0090*/  IMAD R0, R0, UR6, R3 ;  /* 0x0000000600007c24 */ /* 0x002fca000f8e0203 */
[----:B------:R-:W-:-:S13]  /*00a0*/  ISETP.GT.AND P0, PT, R0, 0x9, PT ;  /* 0x000000090000780c */ /* 0x000fda0003f04270 */
[----:B------:R-:W-:Y:S05]  /*00b0*/  @P0 EXIT ;  /* 0x000000000000094d */ /* 0x000fea0003800000 */
[----:B------:R-:W0:Y:S01]  /*00c0*/  LDC.64 R2, c[0x0][0x380] ;  /* 0x0000e000ff027b82 */ /* 0x000e220000000a00 */
[----:B------:R-:W0:Y:S07]  /*00d0*/  LDCU.64 UR4, c[0x0][0x358] ;  /* 0x00006b00ff0477ac */ /* 0x000e2e0008000a00 */
[----:B------:R-:W1:Y:S08]  /*00e0*/  LDC.64 R8, c[0x0][0x388] ;  /* 0x0000e200ff087b82 */ /* 0x000e700000000a00 */
[----:B------:R-:W2:Y:S01]  /*00f0*/  LDC.64 R10, c[0x0][0x390] ;  /* 0x0000e400ff0a7b82 */ /* 0x000ea20000000a00 */
[----:B0-----:R-:W3:Y:S07]  /*0100*/  LDG.E.64 R2, desc[UR4][R2.64] ;  /* 0x0000000402027981 */ /* 0x001eee000c1e1b00 */
[----:B------:R-:W0:Y:S01]  /*0110*/  LDC R14, c[0x0][0x398] ;  /* 0x0000e600ff0e7b82 */ /* 0x000e220000000800 */
[----:B-1----:R-:W4:Y:S04]  /*0120*/  LDG.E.64 R8, desc[UR4][R8.64] ;  /* 0x0000000408087981 */ /* 0x002f28000c1e1b00 */
[----:B--2---:R-:W4:Y:S01]  /*0130*/  LDG.E.64 R10, desc[UR4][R10.64] ;  /* 0x000000040a0a7981 */ /* 0x004f22000c1e1b00 */
[----:B------:R-:W-:Y:S01]  /*0140*/  MOV R0, 0x0 ;  /* 0x0000000000007802 */ /* 0x000fe20000000f00 */
[----:B------:R-:W1:Y:S03]  /*0150*/  LDCU.64 UR4, c[0x4][0x8] ;  /* 0x01000100ff0477ac */ /* 0x000e660008000a00 */
[----:B------:R2:W2:Y:S01]  /*0160*/  LDC.64 R12, c[0x4][R0] ;  /* 0x01000000000c7b82 */ /* 0x0004a20000000a00 */
[----:B0-----:R0:W-:Y:S01]  /*0170*/  STL [R1], R14 ;  /* 0x0000000e01007387 */ /* 0x0011e20000100800 */
[----:B-1----:R-:W-:Y:S01]  /*0180*/  MOV R4, UR4 ;  /* 0x0000000400047c02 */ /* 0x002fe20008000f00 */
[----:B------:R-:W-:-:S02]  /*0190*/  IMAD.U32 R5, RZ, RZ, UR5 ;  /* 0x00000005ff057e24 */ /* 0x000fc4000f8e00ff */
[----:B---3--:R0:W-:Y:S04]  /*01a0*/  STL.64 [R1+0x8], R2 ;  /* 0x0000080201007387 */ /* 0x0081e80000100a00 */
[----:B--2-4-:R0:W-:Y:S02]  /*01b0*/  STL.128 [R1+0x10], R8 ;  /* 0x0000100801007387 */ /* 0x0141e40000100c00 */
[----:B------:R-:W-:-:S07]  /*01c0*/  LEPC R20, `(.L_x_9) ;  /* 0x000000001014794e */ /* 0x000fce0000000000 */
[----:B0-----:R-:W-:Y:S05]  /*01d0*/  CALL.ABS.NOINC R12 ;  /* 0x000000000c007343 */ /* 0x001fea0003c00000 */
.L_x_9:
[----:B------:R-:W-:Y:S05]  /*01e0*/  EXIT ;  /* 0x000000000000794d */ /* 0x000fea0003800000 */
.L_x_10:
        /* <DEDUP_REMOVED lines=9> */
.L_x_23:


//--------------------- .text._Z17VecScaleKernelGSLPdS_S_i --------------------------
	.section	.text._Z17VecScaleKernelGSLPdS_S_i,"ax",@progbits
	.align	128
        .global         _Z17VecScaleKernelGSLPdS_S_i
        .type           _Z17VecScaleKernelGSLPdS_S_i,@function
        .size           _Z17VecScaleKernelGSLPdS_S_i,(.L_x_21 - _Z17VecScaleKernelGSLPdS_S_i)
        .other          _Z17VecScaleKernelGSLPdS_S_i,@"STO_CUDA_ENTRY STV_DEFAULT"
_Z17VecScaleKernelGSLPdS_S_i:
.text._Z17VecScaleKernelGSLPdS_S_i:
[----:B------:R-:W-:Y:S01]  /*0000*/  LDC R1, c[0x0][0x37c] ;  /* 0x0000df00ff017b82 */ /* 0x000fe20000000800 */
[----:B------:R-:W0:Y:S07]  /*0010*/  S2R R2, SR_TID.X ;  /* 0x0000000000027919 */ /* 0x000e2e0000002100 */
[----:B------:R-:W0:Y:S01]  /*0020*/  S2UR UR4, SR_CTAID.X ;  /* 0x00000000000479c3 */ /* 0x000e220000002500 */
[----:B------:R-:W1:Y:S07]  /*0030*/  LDCU UR5, c[0x0][0x398] ;  /* 0x00007300ff0577ac */ /* 0x000e6e0008000800 */
[----:B------:R-:W0:Y:S02]  /*0040*/  LDC R3, c[0x0][0x360] ;  /* 0x0000d800ff037b82 */ /* 0x000e240000000800 */
[----:B0-----:R-:W-:-:S05]  /*0050*/  IMAD R2, R3, UR4, R2 ;  /* 0x0000000403027c24 */ /* 0x001fca000f8e0202 */
[----:B-1----:R-:W-:-:S13]  /*0060*/  ISETP.GE.AND P0, PT, R2, UR5, PT ;  /* 0x0000000502007c0c */ /* 0x002fda000bf06270 */
[----:B------:R-:W-:Y:S05]  /*0070*/  @P0 EXIT ;  /* 0x000000000000094d */ /* 0x000fea0003800000 */
[----:B------:R-:W0:Y:S01]  /*0080*/  LDC.64 R16, c[0x0][0x388] ;  /* 0x0000e200ff107b82 */ /* 0x000e220000000a00 */
[----:B------:R-:W1:Y:S01]  /*0090*/  LDCU UR4, c[0x0][0x370] ;  /* 0x00006e00ff0477ac */ /* 0x000e620008000800 */
[----:B------:R-:W2:Y:S06]  /*00a0*/  LDCU.64 UR6, c[0x0][0x358] ;  /* 0x00006b00ff0677ac */ /* 0x000eac0008000a00 */
[----:B------:R-:W3:Y:S01]  /*00b0*/  LDC.64 R14, c[0x0][0x390] ;  /* 0x0000e400ff0e7b82 */ /* 0x000ee20000000a00 */
[----:B------:R-:W4:Y:S07]  /*00c0*/  LDCU UR5, c[0x0][0x398] ;  /* 0x00007300ff0577ac */ /* 0x000f2e0008000800 */
[----:B------:R-:W0:Y:S01]  /*00d0*/  LDC.64 R12, c[0x0][0x380] ;  /* 0x0000e000ff0c7b82 */ /* 0x000e220000000a00 */
[----:B-1----:R-:W-:-:S07]  /*00e0*/  IMAD R3, R3, UR4, RZ ;  /* 0x0000000403037c24 */ /* 0x002fce000f8e02ff */
.L_x_13:
[----:B---3--:R-:W-:-:S06]  /*00f0*/  IMAD.WIDE R28, R2, 0x8, R14 ;  /* 0x00000008021c7825 */ /* 0x008fcc00078e020e */
[----:B--2---:R-:W2:Y:S01]  /*0100*/  LDG.E.64.CONSTANT R28, desc[UR6][R28.64] ;  /* 0x000000061c1c7981 */ /* 0x004ea2000c1e9b00 */
[----:B0-----:R-:W-:-:S06]  /*0110*/  IMAD.WIDE R20, R2, 0x8, R16 ;  /* 0x0000000802147825 */ /* 0x001fcc00078e0210 */
[----:B------:R-:W3:Y:S01]  /*0120*/  LDG.E.64.CONSTANT R20, desc[UR6][R20.64] ;  /* 0x0000000614147981 */ /* 0x000ee2000c1e9b00 */
[----:B-1----:R-:W-:Y:S01]  /*0130*/  IMAD.MOV.U32 R4, RZ, RZ, 0x1 ;  /* 0x00000001ff047424 */ /* 0x002fe200078e00ff */
[----:B------:R-:W-:Y:S01]  /*0140*/  BSSY.RECONVERGENT B0, `(.L_x_11) ;  /* 0x0000015000007945 */ /* 0x000fe20003800200 */
[----:B--2---:R-:W0:Y:S01]  /*0150*/  MUFU.RCP64H R5, R29 ;  /* 0x0000001d00057308 */ /* 0x004e220000001800 */
[----:B---3--:R-:W-:-:S03]  /*0160*/  FSETP.GEU.AND P2, PT, |R21|, 6.5827683646048100446e-37, PT ;  /* 0x036000001500780b */ /* 0x008fc60003f4e200 */
[----:B0-----:R-:W-:-:S08]  /*0170*/  DFMA R6, -R28, R4, 1 ;  /* 0x3ff000001c06742b */ /* 0x001fd00000000104 */
[----:B------:R-:W-:-:S08]  /*0180*/  DFMA R6, R6, R6, R6 ;  /* 0x000000060606722b */ /* 0x000fd00000000006 */
[----:B------:R-:W-:-:S08]  /*0190*/  DFMA R6, R4, R6, R4 ;  /* 0x000000060406722b */ /* 0x000fd00000000004 */
[----:B------:R-:W-:-:S08]  /*01a0*/  DFMA R4, -R28, R6, 1 ;  /* 0x3ff000001c04742b */ /* 0x000fd00000000106 */
[----:B------:R-:W-:-:S08]  /*01b0*/  DFMA R4, R6, R4, R6 ;  /* 0x000000040604722b */ /* 0x000fd00000000006 */
[----:B------:R-:W-:-:S08]  /*01c0*/  DMUL R6, R20, R4 ;  /* 0x0000000414067228 */ /* 0x000fd00000000000 */
[----:B------:R-:W-:-:S08]  /*01d0*/  DFMA R8, -R28, R6, R20 ;  /* 0x000000061c08722b */ /* 0x000fd00000000114 */
[----:B------:R-:W-:Y:S01]  /*01e0*/  DFMA R6, R4, R8, R6 ;  /* 0x000000080406722b */ /* 0x000fe20000000006 */
[--C-:B------:R-:W-:Y:S02]  /*01f0*/  IMAD.MOV.U32 R4, RZ, RZ, R2.reuse ;  /* 0x000000ffff047224 */ /* 0x100fe400078e0002 */
[----:B------:R-:W-:-:S05]  /*0200*/  IMAD.IADD R2, R3, 0x1, R2 ;  /* 0x0000000103027824 */ /* 0x000fca00078e0202 */
[----:B----4-:R-:W-:Y:S02]  /*0210*/  ISETP.GE.AND P1, PT, R2, UR5, PT ;  /* 0x0000000502007c0c */ /* 0x010fe4000bf26270 */
[----:B------:R-:W-:-:S05]  /*0220*/  FFMA R0, RZ, R29, R7 ;  /* 0x0000001dff007223 */ /* 0x000fca0000000007 */
[----:B------:R-:W-:-:S13]  /*0230*/  FSETP.GT.AND P0, PT, |R0|, 1.469367938527859385e-39, PT ;  /* 0x001000000000780b */ /* 0x000fda0003f04200 */
[----:B------:R-:W-:Y:S05]  /*0240*/  @P0 BRA P2, `(.L_x_12) ;  /* 0x0000000000100947 */ /* 0x000fea0001000000 */
[----:B------:R-:W-:-:S07]  /*0250*/  MOV R0, 0x270 ;  /* 0x0000027000007802 */ /* 0x000fce0000000f00 */
[----:B------:R-:W-:Y:S05]  /*0260*/  CALL.REL.NOINC `($__internal_1_$__cuda_sm20_div_rn_f64_full) ;  /* 0x0000000000247944 */ /* 0x000fea0003c00000 */
[----:B------:R-:W-:Y:S02]  /*0270*/  IMAD.MOV.U32 R6, RZ, RZ, R20 ;  /* 0x000000ffff067224 */ /* 0x000fe400078e0014 */
[----:B------:R-:W-:-:S07]  /*0280*/  IMAD.MOV.U32 R7, RZ, RZ, R21 ;  /* 0x000000ffff077224 */ /* 0x000fce00078e0015 */
.L_x_12:
[----:B------:R-:W-:Y:S05]  /*0290*/  BSYNC.RECONVERGENT B0 ;  /* 0x0000000000007941 */ /* 0x000fea0003800200 */
.L_x_11:
[----:B------:R-:W-:-:S05]  /*02a0*/  IMAD.WIDE R4, R4, 0x8, R12 ;  /* 0x0000000804047825 */ /* 0x000fca00078e020c */
[----:B------:R-:W2:Y:S02]  /*02b0*/  LDG.E.64 R8, desc[UR6][R4.64] ;  /* 0x0000000604087981 */ /* 0x000ea4000c1e1b00 */
[----:B--2---:R-:W-:-:S07]  /*02c0*/  DADD R8, R8, R6 ;  /* 0x0000000008087229 */ /* 0x004fce0000000006 */
[----:B------:R1:W-:Y:S01]  /*02d0*/  STG.E.64 desc[UR6][R4.64], R8 ;  /* 0x0000000804007986 */ /* 0x0003e2000c101b06 */
[----:B------:R-:W-:Y:S05]  /*02e0*/  @!P1 BRA `(.L_x_13) ;  /* 0xfffffffc00809947 */ /* 0x000fea000383ffff */
[----:B------:R-:W-:Y:S05]  /*02f0*/  EXIT ;  /* 0x000000000000794d */ /* 0x000fea0003800000 */
        .weak           $__internal_1_$__cuda_sm20_div_rn_f64_full
        .type           $__internal_1_$__cuda_sm20_div_rn_f64_full,@function
        .size           $__internal_1_$__cuda_sm20_div_rn_f64_full,(.L_x_21 - $__internal_1_$__cuda_sm20_div_rn_f64_full)
$__internal_1_$__cuda_sm20_div_rn_f64_full:
[C---:B------:R-:W-:Y:S01]  /*0300*/  FSETP.GEU.AND P0, PT, |R29|.reuse, 1.469367938527859385e-39, PT ;  /* 0x001000001d00780b */ /* 0x040fe20003f0e200 */
[--C-:B------:R-:W-:Y:S01]  /*0310*/  IMAD.MOV.U32 R8, RZ, RZ, R28.reuse ;  /* 0x000000ffff087224 */ /* 0x100fe200078e001c */
[C---:B------:R-:W-:Y:S01]  /*0320*/  LOP3.LUT R10, R29.reuse, 0x800fffff, RZ, 0xc0, !PT ;  /* 0x800fffff1d0a7812 */ /* 0x040fe200078ec0ff */
[----:B------:R-:W-:Y:S01]  /*0330*/  IMAD.MOV.U32 R9, RZ, RZ, R29 ;  /* 0x000000ffff097224 */ /* 0x000fe200078e001d */
[----:B------:R-:W-:Y:S01]  /*0340*/  BSSY.RECONVERGENT B1, `(.L_x_14) ;  /* 0x0000057000017945 */ /* 0x000fe20003800200 */
[----:B------:R-:W-:Y:S01]  /*0350*/  IMAD.MOV.U32 R7, RZ, RZ, R21 ;  /* 0x000000ffff077224 */ /* 0x000fe200078e0015 */
[----:B------:R-:W-:Y:S01]  /*0360*/  LOP3.LUT R11, R10, 0x3ff00000, RZ, 0xfc, !PT ;  /* 0x3ff000000a0b7812 */ /* 0x000fe200078efcff */
[----:B------:R-:W-:Y:S01]  /*0370*/  IMAD.MOV.U32 R10, RZ, RZ, R28 ;  /* 0x000000ffff0a7224 */ /* 0x000fe200078e001c */
[----:B------:R-:W-:Y:S01]  /*0380*/  LOP3.LUT R28, R29, 0x7ff00000, RZ, 0xc0, !PT ;  /* 0x7ff000001d1c7812 */ /* 0x000fe200078ec0ff */
[----:B------:R-:W-:Y:S01]  /*0390*/  IMAD.MOV.U32 R18, RZ, RZ, 0x1 ;  /* 0x00000001ff127424 */ /* 0x000fe200078e00ff */
[C---:B------:R-:W-:Y:S01]  /*03a0*/  FSETP.GEU.AND P3, PT, |R7|.reuse, 1.469367938527859385e-39, PT ;  /* 0x001000000700780b */ /* 0x040fe20003f6e200 */
[----:B------:R-:W-:Y:S01]  /*03b0*/  IMAD.MOV.U32 R6, RZ, RZ, R20 ;  /* 0x000000ffff067224 */ /* 0x000fe200078e0014 */
[----:B------:R-:W-:Y:S01]  /*03c0*/  LOP3.LUT R5, R7, 0x7ff00000, RZ, 0xc0, !PT ;  /* 0x7ff0000007057812 */ /* 0x000fe200078ec0ff */
[----:B------:R-:W-:Y:S01]  /*03d0*/  @!P0 DMUL R10, R8, 8.98846567431157953865e+307 ;  /* 0x7fe00000080a8828 */ /* 0x000fe20000000000 */
[----:B------:R-:W-:-:S02]  /*03e0*/  IMAD.MOV.U32 R26, RZ, RZ, 0x1ca00000 ;  /* 0x1ca00000ff1a7424 */ /* 0x000fc400078e00ff */
[----:B------:R-:W-:-:S03]  /*03f0*/  ISETP.GE.U32.AND P2, PT, R5, R28, PT ;  /* 0x0000001c0500720c */ /* 0x000fc60003f46070 */
[----:B------:R-:W0:Y:S04]  /*0400*/  MUFU.RCP64H R19, R11 ;  /* 0x0000000b00137308 */ /* 0x000e280000001800 */
[----:B------:R-:W-:Y:S02]  /*0410*/  @!P3 LOP3.LUT R20, R9, 0x7ff00000, RZ, 0xc0, !PT ;  /* 0x7ff000000914b812 */ /* 0x000fe400078ec0ff */
[----:B------:R-:W-:Y:S02]  /*0420*/  @!P0 LOP3.LUT R28, R11, 0x7ff00000, RZ, 0xc0, !PT ;  /* 0x7ff000000b1c8812 */ /* 0x000fe400078ec0ff */
[----:B------:R-:W-:-:S04]  /*0430*/  @!P3 ISETP.GE.U32.AND P4, PT, R5, R20, PT ;  /* 0x000000140500b20c */ /* 0x000fc80003f86070 */
[----:B------:R-:W-:-:S04]  /*0440*/  @!P3 SEL R21, R26, 0x63400000, !P4 ;  /* 0x634000001a15b807 */ /* 0x000fc80006000000 */
[----:B------:R-:W-:Y:S01]  /*0450*/  @!P3 LOP3.LUT R24, R21, 0x80000000, R7, 0xf8, !PT ;  /* 0x800000001518b812 */ /* 0x000fe200078ef807 */
[----:B0-----:R-:W-:-:S03]  /*0460*/  DFMA R22, R18, -R10, 1 ;  /* 0x3ff000001216742b */ /* 0x001fc6000000080a */
[----:B------:R-:W-:Y:S01]  /*0470*/  @!P3 LOP3.LUT R25, R24, 0x100000, RZ, 0xfc, !PT ;  /* 0x001000001819b812 */ /* 0x000fe200078efcff */
[----:B------:R-:W-:-:S04]  /*0480*/  @!P3 IMAD.MOV.U32 R24, RZ, RZ, RZ ;  /* 0x000000ffff18b224 */ /* 0x000fc800078e00ff */
[----:B------:R-:W-:-:S08]  /*0490*/  DFMA R22, R22, R22, R22 ;  /* 0x000000161616722b */ /* 0x000fd00000000016 */
[----:B------:R-:W-:Y:S01]  /*04a0*/  DFMA R22, R18, R22, R18 ;  /* 0x000000161216722b */ /* 0x000fe20000000012 */
[----:B------:R-:W-:Y:S01]  /*04b0*/  SEL R19, R26, 0x63400000, !P2 ;  /* 0x634000001a137807 */ /* 0x000fe20005000000 */
[----:B------:R-:W-:-:S03]  /*04c0*/  IMAD.MOV.U32 R18, RZ, RZ, R6 ;  /* 0x000000ffff127224 */ /* 0x000fc600078e0006 */
[----:B------:R-:W-:-:S03]  /*04d0*/  LOP3.LUT R19, R19, 0x800fffff, R7, 0xf8, !PT ;  /* 0x800fffff13137812 */ /* 0x000fc600078ef807 */
[----:B------:R-:W-:-:S03]  /*04e0*/  DFMA R20, R22, -R10, 1 ;  /* 0x3ff000001614742b */ /* 0x000fc6000000080a */
[----:B------:R-:W-:-:S05]  /*04f0*/  @!P3 DFMA R18, R18, 2, -R24 ;  /* 0x400000001212b82b */ /* 0x000fca0000000818 */
[----:B------:R-:W-:-:S08]  /*0500*/  DFMA R20, R22, R20, R22 ;  /* 0x000000141614722b */ /* 0x000fd00000000016 */
[----:B------:R-:W-:-:S08]  /*0510*/  DMUL R22, R20, R18 ;  /* 0x0000001214167228 */ /* 0x000fd00000000000 */
[----:B------:R-:W-:-:S08]  /*0520*/  DFMA R24, R22, -R10, R18 ;  /* 0x8000000a1618722b */ /* 0x000fd00000000012 */
[----:B------:R-:W-:Y:S01]  /*0530*/  DFMA R24, R20, R24, R22 ;  /* 0x000000181418722b */ /* 0x000fe20000000016 */
[----:B------:R-:W-:Y:S01]  /*0540*/  IMAD.MOV.U32 R23, RZ, RZ, R5 ;  /* 0x000000ffff177224 */ /* 0x000fe200078e0005 */
[----:B------:R-:W-:-:S05]  /*0550*/  @!P3 LOP3.LUT R23, R19, 0x7ff00000, RZ, 0xc0, !PT ;  /* 0x7ff000001317b812 */ /* 0x000fca00078ec0ff */
[----:B------:R-:W-:-:S05]  /*0560*/  VIADD R20, R23, 0xffffffff ;  /* 0xffffffff17147836 */ /* 0x000fca0000000000 */
[----:B------:R-:W-:Y:S01]  /*0570*/  ISETP.GT.U32.AND P0, PT, R20, 0x7feffffe, PT ;  /* 0x7feffffe1400780c */ /* 0x000fe20003f04070 */
[----:B------:R-:W-:-:S05]  /*0580*/  VIADD R20, R28, 0xffffffff ;  /* 0xffffffff1c147836 */ /* 0x000fca0000000000 */
[----:B------:R-:W-:-:S13]  /*0590*/  ISETP.GT.U32.OR P0, PT, R20, 0x7feffffe, P0 ;  /* 0x7feffffe1400780c */ /* 0x000fda0000704470 */
[----:B------:R-:W-:Y:S05]  /*05a0*/  @P0 BRA `(.L_x_15) ;  /* 0x00000000006c0947 */ /* 0x000fea0003800000 */
[----:B------:R-:W-:-:S04]  /*05b0*/  LOP3.LUT R20, R9, 0x7ff00000, RZ, 0xc0, !PT ;  /* 0x7ff0000009147812 */ /* 0x000fc800078ec0ff */
[CC--:B------:R-:W-:Y:S02]  /*05c0*/  VIADDMNMX R6, R5.reuse, -R20.reuse, 0xb9600000, !PT ;  /* 0xb960000005067446 */ /* 0x0c0fe40007800914 */
[----:B------:R-:W-:Y:S02]  /*05d0*/  ISETP.GE.U32.AND P0, PT, R5, R20, PT ;  /* 0x000000140500720c */ /* 0x000fe40003f06070 */
[----:B------:R-:W-:Y:S01]  /*05e0*/  VIMNMX R5, PT, PT, R6, 0x46a00000, PT ;  /* 0x46a0000006057848 */ /* 0x000fe20003fe0100 */
[----:B------:R-:W-:Y:S01]  /*05f0*/  IMAD.MOV.U32 R6, RZ, RZ, RZ ;  /* 0x000000ffff067224 */ /* 0x000fe200078e00ff */
[----:B------:R-:W-:-:S05]  /*0600*/  SEL R26, R26, 0x63400000, !P0 ;  /* 0x634000001a1a7807 */ /* 0x000fca0004000000 */
[----:B------:R-:W-:-:S04]  /*0610*/  IMAD.IADD R5, R5, 0x1, -R26 ;  /* 0x0000000105057824 */ /* 0x000fc800078e0a1a */
        /* <DEDUP_REMOVED lines=20> */
.L_x_15:
        /* <DEDUP_REMOVED lines=16> */
.L_x_18:
[----:B------:R-:W-:Y:S01]  /*0860*/  LOP3.LUT R21, R9, 0x80000, RZ, 0xfc, !PT ;  /* 0x0008000009157812 */ /* 0x000fe200078efcff */
[----:B------:R-:W-:Y:S01]  /*0870*/  IMAD.MOV.U32 R20, RZ, RZ, R8 ;  /* 0x000000ffff147224 */ /* 0x000fe200078e0008 */
[----:B------:R-:W-:Y:S06]  /*0880*/  BRA `(.L_x_16) ;  /* 0x0000000000087947 */ /* 0x000fec0003800000 */
.L_x_17:
[----:B------:R-:W-:Y:S01]  /*0890*/  LOP3.LUT R21, R7, 0x80000, RZ, 0xfc, !PT ;  /* 0x0008000007157812 */ /* 0x000fe200078efcff */
[----:B------:R-:W-:-:S07]  /*08a0*/  IMAD.MOV.U32 R20, RZ, RZ, R6 ;  /* 0x000000ffff147224 */ /* 0x000fce00078e0006 */
.L_x_16:
[----:B------:R-:W-:Y:S05]  /*08b0*/  BSYNC.RECONVERGENT B1 ;  /* 0x0000000000017941 */ /* 0x000fea0003800200 */
.L_x_14:
[----:B------:R-:W-:Y:S02]  /*08c0*/  IMAD.MOV.U32 R6, RZ, RZ, R0 ;  /* 0x000000ffff067224 */ /* 0x000fe400078e0000 */
[----:B------:R-:W-:-:S04]  /*08d0*/  IMAD.MOV.U32 R7, RZ, RZ, 0x0 ;  /* 0x00000000ff077424 */ /* 0x000fc800078e00ff */
[----:B------:R-:W-:Y:S05]  /*08e0*/  RET.REL.NODEC R6 `(_Z17VecScaleKernelGSLPdS_S_i) ;  /* 0xfffffff406c47950 */ /* 0x000fea0003c3ffff */
.L_x_19:
        /* <DEDUP_REMOVED lines=9> */
.L_x_21:


//--------------------- .nv.global.init           --------------------------
	.section	.nv.global.init,"aw",@progbits
.nv.global.init:
	.type		$str,@object
	.size		$str,($str$1 - $str)
$str:
        /*0000*/ 	.byte	0x48, 0x65, 0x6c, 0x6c, 0x6f, 0x20, 0x77, 0x6f, 0x72, 0x6c, 0x64, 0x20, 0x25, 0x64, 0x20, 0x25
        /*0010*/ 	.byte	0x6c, 0x66, 0x20, 0x25, 0x6c, 0x66, 0x20, 0x25, 0x6c, 0x66, 0x0a, 0x00
	.type		$str$1,@object
	.size		$str$1,(.L_1 - $str$1)
$str$1:
        /*001c*/ 	.byte	0x44, 0x69, 0x66, 0x66, 0x20, 0x44, 0x65, 0x76, 0x69, 0x63, 0x65, 0x20, 0x25, 0x64, 0x20, 0x25
        /*002c*/ 	.byte	0x6c, 0x66, 0x20, 0x25, 0x6c, 0x66, 0x20, 0x25, 0x6c, 0x66, 0x0a, 0x00
.L_1:


//--------------------- .nv.shared.reserved.0     --------------------------
	.section	.nv.shared.reserved.0,"aw",@nobits
	.weak		__nv_reservedSMEM_offset_0_alias
	.size		__nv_reservedSMEM_offset_0_alias, 0, 64
	.other		__nv_reservedSMEM_offset_0_alias,@"STO_CUDA_RESERVED_SHARED STV_DEFAULT"
__nv_reservedSMEM_offset_0_alias:
	.zero		0
	.zero		64


//--------------------- .nv.constant0.VecScaleKernel --------------------------
	.section	.nv.constant0.VecScaleKernel,"a",@progbits
	.sectionflags	@""
	.align	4
.nv.constant0.VecScaleKernel:
	.zero		924


//--------------------- .nv.constant0._Z5dummyPdS_S_i --------------------------
	.section	.nv.constant0._Z5dummyPdS_S_i,"a",@progbits
	.sectionflags	@""
	.align	4
.nv.constant0._Z5dummyPdS_S_i:
	.zero		924


//--------------------- .nv.constant0._Z17VecScaleKernelGSLPdS_S_i --------------------------
	.section	.nv.constant0._Z17VecScaleKernelGSLPdS_S_i,"a",@progbits
	.sectionflags	@""
	.align	4
.nv.constant0._Z17VecScaleKernelGSLPdS_S_i:
	.zero		924


//--------------------- SYMBOLS --------------------------

	.type		.nv.reservedSmem.offset0,@object
	.size		.nv.reservedSmem.offset0,0x4
	.type		vprintf,@function
